	.headerflags	@"EF_CUDA_TEXMODE_UNIFIED EF_CUDA_64BIT_ADDRESS EF_CUDA_ACCELERATORS EF_CUDA_SM90 EF_CUDA_VIRTUAL_SM(EF_CUDA_SM90)"
	.elftype	@"ET_EXEC"


//--------------------- .nv.info                  --------------------------
	.section	.nv.info,"",@"SHT_CUDA_INFO"
	.align	4


	//----- nvinfo : EIATTR_REGCOUNT
	.align		4
        /*0000*/ 	.byte	0x04, 0x2f
        /*0002*/ 	.short	(.L_3 - .L_2)
	.align		4
.L_2:
        /*0004*/ 	.word	index@(triton_poi_fused__native_batch_norm_legit_no_training_convolution_leaky_relu_15)
        /*0008*/ 	.word	0x0000001e


	//----- nvinfo : EIATTR_MIN_STACK_SIZE
	.align		4
.L_3:
        /*000c*/ 	.byte	0x04, 0x12
        /*000e*/ 	.short	(.L_5 - .L_4)
	.align		4
.L_4:
        /*0010*/ 	.word	index@(triton_poi_fused__native_batch_norm_legit_no_training_convolution_leaky_relu_15)
        /*0014*/ 	.word	0x00000000


	//----- nvinfo : EIATTR_FRAME_SIZE
	.align		4
.L_5:
        /*0018*/ 	.byte	0x04, 0x11
        /*001a*/ 	.short	(.L_7 - .L_6)
	.align		4
.L_6:
        /*001c*/ 	.word	index@(triton_poi_fused__native_batch_norm_legit_no_training_convolution_leaky_relu_15)
        /*0020*/ 	.word	0x00000000


	//----- nvinfo : EIATTR_MIN_STACK_SIZE
	.align		4
.L_7:
        /*0024*/ 	.byte	0x04, 0x12
        /*0026*/ 	.short	(.L_9 - .L_8)
	.align		4
.L_8:
        /*0028*/ 	.word	index@(triton_poi_fused__native_batch_norm_legit_no_training_convolution_leaky_relu_15)
        /*002c*/ 	.word	0x00000000
.L_9:


//--------------------- .nv.info.triton_poi_fused__native_batch_norm_legit_no_training_convolution_leaky_relu_15 --------------------------
	.section	.nv.info.triton_poi_fused__native_batch_norm_legit_no_training_convolution_leaky_relu_15,"",@"SHT_CUDA_INFO"
	.sectionflags	@""
	.align	4


	//----- nvinfo : EIATTR_CUDA_API_VERSION
	.align		4
        /*0000*/ 	.byte	0x04, 0x37
        /*0002*/ 	.short	(.L_11 - .L_10)
.L_10:
        /*0004*/ 	.word	0x0000007c


	//----- nvinfo : EIATTR_KPARAM_INFO
	.align		4
.L_11:
        /*0008*/ 	.byte	0x04, 0x17
        /*000a*/ 	.short	(.L_13 - .L_12)
.L_12:
        /*000c*/ 	.word	0x00000000
        /*0010*/ 	.short	0x0007
        /*0012*/ 	.short	0x0038
        /*0014*/ 	.byte	0x00, 0xf0, 0x11, 0x00


	//----- nvinfo : EIATTR_KPARAM_INFO
	.align		4
.L_13:
        /*0018*/ 	.byte	0x04, 0x17
        /*001a*/ 	.short	(.L_15 - .L_14)
.L_14:
        /*001c*/ 	.word	0x00000000
        /*0020*/ 	.short	0x0006
        /*0022*/ 	.short	0x0030
        /*0024*/ 	.byte	0x00, 0xf4, 0x21, 0x00


	//----- nvinfo : EIATTR_KPARAM_INFO
	.align		4
.L_15:
        /*0028*/ 	.byte	0x04, 0x17
        /*002a*/ 	.short	(.L_17 - .L_16)
.L_16:
        /*002c*/ 	.word	0x00000000
        /*0030*/ 	.short	0x0005
        /*0032*/ 	.short	0x0028
        /*0034*/ 	.byte	0x00, 0xf4, 0x21, 0x00


	//----- nvinfo : EIATTR_KPARAM_INFO
	.align		4
.L_17:
        /*0038*/ 	.byte	0x04, 0x17
        /*003a*/ 	.short	(.L_19 - .L_18)
.L_18:
        /*003c*/ 	.word	0x00000000
        /*0040*/ 	.short	0x0004
        /*0042*/ 	.short	0x0020
        /*0044*/ 	.byte	0x00, 0xf4, 0x21, 0x00


	//----- nvinfo : EIATTR_KPARAM_INFO
	.align		4
.L_19:
        /*0048*/ 	.byte	0x04, 0x17
        /*004a*/ 	.short	(.L_21 - .L_20)
.L_20:
        /*004c*/ 	.word	0x00000000
        /*0050*/ 	.short	0x0003
        /*0052*/ 	.short	0x0018
        /*0054*/ 	.byte	0x00, 0xf4, 0x21, 0x00


	//----- nvinfo : EIATTR_KPARAM_INFO
	.align		4
.L_21:
        /*0058*/ 	.byte	0x04, 0x17
        /*005a*/ 	.short	(.L_23 - .L_22)
.L_22:
        /*005c*/ 	.word	0x00000000
        /*0060*/ 	.short	0x0002
        /*0062*/ 	.short	0x0010
        /*0064*/ 	.byte	0x00, 0xf4, 0x21, 0x00


	//----- nvinfo : EIATTR_KPARAM_INFO
	.align		4
.L_23:
        /*0068*/ 	.byte	0x04, 0x17
        /*006a*/ 	.short	(.L_25 - .L_24)
.L_24:
        /*006c*/ 	.word	0x00000000
        /*0070*/ 	.short	0x0001
        /*0072*/ 	.short	0x0008
        /*0074*/ 	.byte	0x00, 0xf4, 0x21, 0x00


	//----- nvinfo : EIATTR_KPARAM_INFO
	.align		4
.L_25:
        /*0078*/ 	.byte	0x04, 0x17
        /*007a*/ 	.short	(.L_27 - .L_26)
.L_26:
        /*007c*/ 	.word	0x00000000
        /*0080*/ 	.short	0x0000
        /*0082*/ 	.short	0x0000
        /*0084*/ 	.byte	0x00, 0xf4, 0x21, 0x00


	//----- nvinfo : EIATTR_SPARSE_MMA_MASK
	.align		4
.L_27:
        /*0088*/ 	.byte	0x03, 0x50
        /*008a*/ 	.short	0x0000


	//----- nvinfo : EIATTR_MAXREG_COUNT
	.align		4
        /*008c*/ 	.byte	0x03, 0x1b
        /*008e*/ 	.short	0x00ff


	//----- nvinfo : EIATTR_EXIT_INSTR_OFFSETS
	.align		4
        /*0090*/ 	.byte	0x04, 0x1c
        /*0092*/ 	.short	(.L_29 - .L_28)


	//   ....[0]....
.L_28:
        /*0094*/ 	.word	0x00000630


	//----- nvinfo : EIATTR_REQNTID
	.align		4
.L_29:
        /*0098*/ 	.byte	0x04, 0x10
        /*009a*/ 	.short	(.L_31 - .L_30)
.L_30:
        /*009c*/ 	.word	0x00000080
        /*00a0*/ 	.word	0x00000001
        /*00a4*/ 	.word	0x00000001


	//----- nvinfo : EIATTR_CBANK_PARAM_SIZE
	.align		4
.L_31:
        /*00a8*/ 	.byte	0x03, 0x19
        /*00aa*/ 	.short	0x003c


	//----- nvinfo : EIATTR_PARAM_CBANK
	.align		4
        /*00ac*/ 	.byte	0x04, 0x0a
        /*00ae*/ 	.short	(.L_33 - .L_32)
	.align		4
.L_32:
        /*00b0*/ 	.word	index@(.nv.constant0.triton_poi_fused__native_batch_norm_legit_no_training_convolution_leaky_relu_15)
        /*00b4*/ 	.short	0x0210
        /*00b6*/ 	.short	0x003c


	//----- nvinfo : EIATTR_SW_WAR
	.align		4
.L_33:
        /*00b8*/ 	.byte	0x04, 0x36
        /*00ba*/ 	.short	(.L_35 - .L_34)
.L_34:
        /*00bc*/ 	.word	0x00000008
.L_35:


//--------------------- .nv.callgraph             --------------------------
	.section	.nv.callgraph,"",@"SHT_CUDA_CALLGRAPH"
	.align	4
	.sectionentsize	8
	.align		4
        /*0000*/ 	.word	0x00000000
	.align		4
        /*0004*/ 	.word	0xffffffff
	.align		4
        /*0008*/ 	.word	0x00000000
	.align		4
        /*000c*/ 	.word	0xfffffffe
	.align		4
        /*0010*/ 	.word	0x00000000
	.align		4
        /*0014*/ 	.word	0xfffffffd
	.align		4
        /*0018*/ 	.word	0x00000000
	.align		4
        /*001c*/ 	.word	0xfffffffc


//--------------------- .nv.constant4             --------------------------
	.section	.nv.constant4,"a",@progbits
	.align	8
	.align		8
.nv.constant4:
        /*0000*/ 	.dword	_$_str
	.align		8
        /*0008*/ 	.dword	_$_str_$_2


//--------------------- .text.triton_poi_fused__native_batch_norm_legit_no_training_convolution_leaky_relu_15 --------------------------
	.section	.text.triton_poi_fused__native_batch_norm_legit_no_training_convolution_leaky_relu_15,"ax",@progbits
	.align	128
        .global         triton_poi_fused__native_batch_norm_legit_no_training_convolution_leaky_relu_15
        .type           triton_poi_fused__native_batch_norm_legit_no_training_convolution_leaky_relu_15,@function
        .size           triton_poi_fused__native_batch_norm_legit_no_training_convolution_leaky_relu_15,(.L_x_1 - triton_poi_fused__native_batch_norm_legit_no_training_convolution_leaky_relu_15)
        .other          triton_poi_fused__native_batch_norm_legit_no_training_convolution_leaky_relu_15,@"STO_CUDA_ENTRY STV_DEFAULT"
triton_poi_fused__native_batch_norm_legit_no_training_convolution_leaky_relu_15:
.text.triton_poi_fused__native_batch_norm_legit_no_training_convolution_leaky_relu_15:
[----:B------:R-:W-:Y:S01]  /*0000*/  LDC R1, c[0x0][0x28] ;  /* 0x00000a00ff017b82 */ /* 0x000fe20000000800 */
[----:B------:R-:W1:Y:S07]  /*0010*/  S2R R0, SR_TID.X ;  /* 0x0000000000007919 */ /* 0x000e6e0000002100 */
[----:B------:R-:W2:Y:S01]  /*0020*/  LDC.64 R4, c[0x0][0x230] ;  /* 0x00008c00ff047b82 */ /* 0x000ea20000000a00 */
[----:B------:R-:W-:Y:S01]  /*0030*/  ULDC.64 UR4, c[0x0][0x208] ;  /* 0x0000820000047ab9 */ /* 0x000fe20000000a00 */
[----:B------:R-:W3:Y:S01]  /*0040*/  S2R R7, SR_CTAID.X ;  /* 0x0000000000077919 */ /* 0x000ee20000002500 */
[----:B------:R-:W-:-:S05]  /*0050*/  HFMA2.MMA R18, -RZ, RZ, 1.625, 0 ;  /* 0x3e800000ff127435 */ /* 0x000fca00000001ff */
[----:B------:R-:W4:Y:S08]  /*0060*/  LDC.64 R8, c[0x0][0x220] ;  /* 0x00008800ff087b82 */ /* 0x000f300000000a00 */
[----:B------:R-:W5:Y:S08]  /*0070*/  LDC.64 R26, c[0x0][0x210] ;  /* 0x00008400ff1a7b82 */ /* 0x000f700000000a00 */
[----:B------:R-:W5:Y:S01]  /*0080*/  LDC.64 R12, c[0x0][0x228] ;  /* 0x00008a00ff0c7b82 */ /* 0x000f620000000a00 */
[----:B-1----:R-:W-:-:S07]  /*0090*/  SHF.L.U32 R0, R0, 0x2, RZ ;  /* 0x0000000200007819 */ /* 0x002fce00000006ff */
[----:B------:R-:W1:Y:S01]  /*00a0*/  LDC.64 R16, c[0x0][0x238] ;  /* 0x00008e00ff107b82 */ /* 0x000e620000000a00 */
[----:B---3--:R-:W-:Y:S02]  /*00b0*/  SHF.R.S32.HI R3, RZ, 0x16, R7 ;  /* 0x00000016ff037819 */ /* 0x008fe40000011407 */
[----:B------:R-:W-:Y:S02]  /*00c0*/  LOP3.LUT R0, R0, 0x1fc, RZ, 0xc0, !PT ;  /* 0x000001fc00007812 */ /* 0x000fe400078ec0ff */
[----:B------:R-:W-:-:S03]  /*00d0*/  SGXT R3, R3, 0x1 ;  /* 0x000000010303781a */ /* 0x000fc60000000200 */
[----:B------:R-:W3:Y:S01]  /*00e0*/  LDC.64 R20, c[0x0][0x240] ;  /* 0x00009000ff147b82 */ /* 0x000ee20000000a00 */
[----:B------:R-:W-:-:S04]  /*00f0*/  LEA R0, R7, R0, 0x9 ;  /* 0x0000000007007211 */ /* 0x000fc800078e48ff */
[----:B------:R-:W-:-:S04]  /*0100*/  LEA.HI R3, R3, R0, RZ, 0x8 ;  /* 0x0000000003037211 */ /* 0x000fc800078f40ff */
[----:B------:R-:W-:-:S04]  /*0110*/  LOP3.LUT R3, R3, 0xffffff00, RZ, 0xc0, !PT ;  /* 0xffffff0003037812 */ /* 0x000fc800078ec0ff */
[----:B------:R-:W-:-:S05]  /*0120*/  IADD3 R23, R0, -R3, RZ ;  /* 0x8000000300177210 */ /* 0x000fca0007ffe0ff */
[----:B--2---:R-:W-:-:S06]  /*0130*/  IMAD.WIDE R4, R23, 0x4, R4 ;  /* 0x0000000417047825 */ /* 0x004fcc00078e0204 */
[----:B------:R-:W2:Y:S01]  /*0140*/  LDG.E.EL.128 R4, desc[UR4][R4.64] ;  /* 0x0000000404047981 */ /* 0x000ea2000c2e1d00 */
[----:B----4-:R-:W-:-:S04]  /*0150*/  IMAD.WIDE R8, R23, 0x4, R8 ;  /* 0x0000000417087825 */ /* 0x010fc800078e0208 */
[----:B-----5:R-:W-:Y:S02]  /*0160*/  IMAD.WIDE R26, R0, 0x4, R26 ;  /* 0x00000004001a7825 */ /* 0x020fe400078e021a */
[----:B------:R-:W4:Y:S02]  /*0170*/  LDG.E.EL.128 R8, desc[UR4][R8.64] ;  /* 0x0000000408087981 */ /* 0x000f24000c2e1d00 */
[----:B0-----:R-:W-:-:S04]  /*0180*/  IMAD.WIDE R12, R23, 0x4, R12 ;  /* 0x00000004170c7825 */ /* 0x001fc800078e020c */
[----:B-1----:R-:W-:-:S04]  /*0190*/  IMAD.WIDE R16, R23, 0x4, R16 ;  /* 0x0000000417107825 */ /* 0x002fc800078e0210 */
[----:B---3--:R-:W-:-:S04]  /*01a0*/  IMAD.WIDE R20, R23, 0x4, R20 ;  /* 0x0000000417147825 */ /* 0x008fc800078e0214 */
[----:B--2---:R-:W-:Y:S01]  /*01b0*/  FADD R2, R4, 9.9999997473787516356e-06 ;  /* 0x3727c5ac04027421 */ /* 0x004fe20000000000 */
[----:B------:R-:W-:Y:S01]  /*01c0*/  FADD R3, R5, 9.9999997473787516356e-06 ;  /* 0x3727c5ac05037421 */ /* 0x000fe20000000000 */
[----:B------:R-:W-:Y:S01]  /*01d0*/  FADD R6, R6, 9.9999997473787516356e-06 ;  /* 0x3727c5ac06067421 */ /* 0x000fe20000000000 */
[----:B------:R-:W-:-:S03]  /*01e0*/  FADD R7, R7, 9.9999997473787516356e-06 ;  /* 0x3727c5ac07077421 */ /* 0x000fc60000000000 */
[----:B------:R-:W0:Y:S08]  /*01f0*/  MUFU.SQRT R2, R2 ;  /* 0x0000000200027308 */ /* 0x000e300000002000 */
[----:B------:R-:W1:Y:S01]  /*0200*/  MUFU.SQRT R3, R3 ;  /* 0x0000000300037308 */ /* 0x000e620000002000 */
[----:B0-----:R-:W-:-:S07]  /*0210*/  FSETP.GT.AND P6, PT, R2, 8.50705917302346158658e+37, PT ;  /* 0x7e8000000200780b */ /* 0x001fce0003fc4000 */
[----:B------:R-:W0:Y:S01]  /*0220*/  MUFU.SQRT R24, R6 ;  /* 0x0000000600187308 */ /* 0x000e220000002000 */
[----:B------:R-:W-:Y:S02]  /*0230*/  FSETP.GEU.AND P5, PT, R2, 1.175494350822287508e-38, PT ;  /* 0x008000000200780b */ /* 0x000fe40003fae000 */
[----:B------:R-:W-:Y:S02]  /*0240*/  FSEL R5, R18, 1, P6 ;  /* 0x3f80000012057808 */ /* 0x000fe40003000000 */
[----:B-1----:R-:W-:-:S03]  /*0250*/  FSETP.GT.AND P4, PT, R3, 8.50705917302346158658e+37, PT ;  /* 0x7e8000000300780b */ /* 0x002fc60003f84000 */
[----:B------:R-:W1:Y:S01]  /*0260*/  MUFU.SQRT R22, R7 ;  /* 0x0000000700167308 */ /* 0x000e620000002000 */
[----:B------:R-:W-:Y:S02]  /*0270*/  FSETP.GEU.AND P3, PT, R3, 1.175494350822287508e-38, PT ;  /* 0x008000000300780b */ /* 0x000fe40003f6e000 */
[----:B------:R-:W-:Y:S01]  /*0280*/  FSEL R14, R18, 1, P4 ;  /* 0x3f800000120e7808 */ /* 0x000fe20002000000 */
[----:B------:R-:W-:Y:S02]  /*0290*/  @P6 FMUL R2, R2, 0.25 ;  /* 0x3e80000002026820 */ /* 0x000fe40000400000 */
[----:B------:R-:W-:Y:S01]  /*02a0*/  @!P5 FMUL R5, R5, 16777216 ;  /* 0x4b8000000505d820 */ /* 0x000fe20000400000 */
[----:B0-----:R-:W-:Y:S01]  /*02b0*/  FSETP.GT.AND P2, PT, R24, 8.50705917302346158658e+37, PT ;  /* 0x7e8000001800780b */ /* 0x001fe20003f44000 */
[----:B------:R-:W-:Y:S01]  /*02c0*/  @!P5 FMUL R2, R2, 16777216 ;  /* 0x4b8000000202d820 */ /* 0x000fe20000400000 */
[----:B------:R-:W-:Y:S01]  /*02d0*/  FSETP.GEU.AND P0, PT, R24, 1.175494350822287508e-38, PT ;  /* 0x008000001800780b */ /* 0x000fe20003f0e000 */
[----:B------:R-:W-:-:S04]  /*02e0*/  @P4 FMUL R3, R3, 0.25 ;  /* 0x3e80000003034820 */ /* 0x000fc80000400000 */
[----:B------:R-:W0:Y:S01]  /*02f0*/  MUFU.RCP R2, R2 ;  /* 0x0000000200027308 */ /* 0x000e220000001000 */
[C---:B-1----:R-:W-:Y:S01]  /*0300*/  FSETP.GT.AND P1, PT, R22.reuse, 8.50705917302346158658e+37, PT ;  /* 0x7e8000001600780b */ /* 0x042fe20003f24000 */
[----:B------:R-:W-:Y:S01]  /*0310*/  @!P3 FMUL R3, R3, 16777216 ;  /* 0x4b8000000303b820 */ /* 0x000fe20000400000 */
[----:B------:R-:W-:-:S03]  /*0320*/  FSETP.GEU.AND P6, PT, R22, 1.175494350822287508e-38, PT ;  /* 0x008000001600780b */ /* 0x000fc60003fce000 */
[----:B------:R-:W-:Y:S02]  /*0330*/  @P2 FMUL R24, R24, 0.25 ;  /* 0x3e80000018182820 */ /* 0x000fe40000400000 */
[----:B------:R-:W1:Y:S02]  /*0340*/  MUFU.RCP R3, R3 ;  /* 0x0000000300037308 */ /* 0x000e640000001000 */
[----:B------:R-:W-:-:S04]  /*0350*/  @!P0 FMUL R24, R24, 16777216 ;  /* 0x4b80000018188820 */ /* 0x000fc80000400000 */
[----:B------:R-:W-:Y:S01]  /*0360*/  @P1 FMUL R22, R22, 0.25 ;  /* 0x3e80000016161820 */ /* 0x000fe20000400000 */
[----:B------:R-:W-:Y:S01]  /*0370*/  @!P3 FMUL R14, R14, 16777216 ;  /* 0x4b8000000e0eb820 */ /* 0x000fe20000400000 */
[----:B------:R-:W2:Y:S01]  /*0380*/  MUFU.RCP R24, R24 ;  /* 0x0000001800187308 */ /* 0x000ea20000001000 */
[----:B0-----:R-:W-:Y:S01]  /*0390*/  FMUL R2, R2, R5 ;  /* 0x0000000502027220 */ /* 0x001fe20000400000 */
[----:B------:R-:W-:Y:S01]  /*03a0*/  @!P6 FMUL R22, R22, 16777216 ;  /* 0x4b8000001616e820 */ /* 0x000fe20000400000 */
[----:B------:R-:W4:Y:S01]  /*03b0*/  LDG.E.128 R4, desc[UR4][R26.64] ;  /* 0x000000041a047981 */ /* 0x000f22000c1e1d00 */
[----:B------:R-:W-:-:S04]  /*03c0*/  FSEL R19, R18, 1, P2 ;  /* 0x3f80000012137808 */ /* 0x000fc80001000000 */
[----:B------:R0:W3:Y:S01]  /*03d0*/  MUFU.RCP R25, R22 ;  /* 0x0000001600197308 */ /* 0x0000e20000001000 */
[----:B-1----:R-:W-:Y:S01]  /*03e0*/  FMUL R3, R3, R14 ;  /* 0x0000000e03037220 */ /* 0x002fe20000400000 */
[----:B------:R-:W-:Y:S01]  /*03f0*/  FSEL R18, R18, 1, P1 ;  /* 0x3f80000012127808 */ /* 0x000fe20000800000 */
[----:B------:R-:W5:Y:S01]  /*0400*/  LDG.E.EL.128 R12, desc[UR4][R12.64] ;  /* 0x000000040c0c7981 */ /* 0x000f62000c2e1d00 */
[----:B------:R-:W-:-:S03]  /*0410*/  @!P0 FMUL R19, R19, 16777216 ;  /* 0x4b80000013138820 */ /* 0x000fc60000400000 */
[----:B------:R-:W-:Y:S01]  /*0420*/  @!P6 FMUL R18, R18, 16777216 ;  /* 0x4b8000001212e820 */ /* 0x000fe20000400000 */
[----:B--2---:R-:W-:Y:S01]  /*0430*/  FMUL R24, R24, R19 ;  /* 0x0000001318187220 */ /* 0x004fe20000400000 */
[----:B0-----:R-:W2:Y:S02]  /*0440*/  LDG.E.EL.128 R20, desc[UR4][R20.64] ;  /* 0x0000000414147981 */ /* 0x001ea4000c2e1d00 */
[----:B---3--:R-:W-:Y:S02]  /*0450*/  FMUL R25, R25, R18 ;  /* 0x0000001219197220 */ /* 0x008fe40000400000 */
[----:B------:R-:W2:Y:S01]  /*0460*/  LDG.E.EL.128 R16, desc[UR4][R16.64] ;  /* 0x0000000410107981 */ /* 0x000ea2000c2e1d00 */
[----:B----4-:R-:W-:Y:S01]  /*0470*/  FADD R7, R7, R11 ;  /* 0x0000000b07077221 */ /* 0x010fe20000000000 */
[----:B------:R-:W-:Y:S01]  /*0480*/  FADD R6, R6, R10 ;  /* 0x0000000a06067221 */ /* 0x000fe20000000000 */
[----:B------:R-:W-:Y:S01]  /*0490*/  FADD R5, R5, R9 ;  /* 0x0000000905057221 */ /* 0x000fe20000000000 */
[----:B------:R-:W-:-:S02]  /*04a0*/  FADD R4, R4, R8 ;  /* 0x0000000804047221 */ /* 0x000fc40000000000 */
[----:B------:R-:W0:Y:S01]  /*04b0*/  LDC.64 R8, c[0x0][0x218] ;  /* 0x00008600ff087b82 */ /* 0x000e220000000a00 */
[----:B-----5:R-:W-:Y:S01]  /*04c0*/  FADD R10, -R15, R7 ;  /* 0x000000070f0a7221 */ /* 0x020fe20000000100 */
[----:B------:R-:W-:Y:S01]  /*04d0*/  FADD R15, -R14, R6 ;  /* 0x000000060e0f7221 */ /* 0x000fe20000000100 */
[----:B------:R-:W-:Y:S01]  /*04e0*/  FADD R14, -R13, R5 ;  /* 0x000000050d0e7221 */ /* 0x000fe20000000100 */
[----:B------:R-:W-:Y:S01]  /*04f0*/  FADD R11, -R12, R4 ;  /* 0x000000040c0b7221 */ /* 0x000fe20000000100 */
[----:B------:R-:W-:Y:S01]  /*0500*/  FMUL R10, R25, R10 ;  /* 0x0000000a190a7220 */ /* 0x000fe20000400000 */
[----:B------:R-:W-:Y:S01]  /*0510*/  FMUL R15, R24, R15 ;  /* 0x0000000f180f7220 */ /* 0x000fe20000400000 */
[----:B------:R-:W-:Y:S01]  /*0520*/  FMUL R14, R3, R14 ;  /* 0x0000000e030e7220 */ /* 0x000fe20000400000 */
[----:B------:R-:W-:Y:S01]  /*0530*/  FMUL R11, R2, R11 ;  /* 0x0000000b020b7220 */ /* 0x000fe20000400000 */
[----:B--2---:R-:W-:Y:S01]  /*0540*/  FFMA R19, R19, R10, R23 ;  /* 0x0000000a13137223 */ /* 0x004fe20000000017 */
[----:B------:R-:W-:Y:S01]  /*0550*/  FFMA R18, R18, R15, R22 ;  /* 0x0000000f12127223 */ /* 0x000fe20000000016 */
[----:B------:R-:W-:Y:S01]  /*0560*/  FFMA R17, R17, R14, R21 ;  /* 0x0000000e11117223 */ /* 0x000fe20000000015 */
[----:B------:R-:W-:-:S02]  /*0570*/  FFMA R16, R16, R11, R20 ;  /* 0x0000000b10107223 */ /* 0x000fc40000000014 */
[----:B------:R-:W-:Y:S02]  /*0580*/  FSETP.GT.AND P0, PT, R19, RZ, PT ;  /* 0x000000ff1300720b */ /* 0x000fe40003f04000 */
[----:B------:R-:W-:Y:S02]  /*0590*/  FSETP.GT.AND P1, PT, R18, RZ, PT ;  /* 0x000000ff1200720b */ /* 0x000fe40003f24000 */
[----:B------:R-:W-:Y:S02]  /*05a0*/  FSETP.GT.AND P2, PT, R17, RZ, PT ;  /* 0x000000ff1100720b */ /* 0x000fe40003f44000 */
[----:B------:R-:W-:Y:S01]  /*05b0*/  FSETP.GT.AND P3, PT, R16, RZ, PT ;  /* 0x000000ff1000720b */ /* 0x000fe20003f64000 */
[----:B0-----:R-:W-:Y:S01]  /*05c0*/  IMAD.WIDE R8, R0, 0x4, R8 ;  /* 0x0000000400087825 */ /* 0x001fe200078e0208 */
[----:B------:R-:W-:Y:S05]  /*05d0*/  STG.E.128 desc[UR4][R26.64], R4 ;  /* 0x000000041a007986 */ /* 0x000fea000c101d04 */
[----:B------:R-:W-:-:S02]  /*05e0*/  @!P0 FMUL R19, R19, 0.0099999997764825820923 ;  /* 0x3c23d70a13138820 */ /* 0x000fc40000400000 */
[----:B------:R-:W-:Y:S02]  /*05f0*/  @!P1 FMUL R18, R18, 0.0099999997764825820923 ;  /* 0x3c23d70a12129820 */ /* 0x000fe40000400000 */
[----:B------:R-:W-:Y:S02]  /*0600*/  @!P2 FMUL R17, R17, 0.0099999997764825820923 ;  /* 0x3c23d70a1111a820 */ /* 0x000fe40000400000 */
[----:B------:R-:W-:-:S05]  /*0610*/  @!P3 FMUL R16, R16, 0.0099999997764825820923 ;  /* 0x3c23d70a1010b820 */ /* 0x000fca0000400000 */
[----:B------:R-:W-:Y:S01]  /*0620*/  STG.E.128 desc[UR4][R8.64], R16 ;  /* 0x0000001008007986 */ /* 0x000fe2000c101d04 */
[----:B------:R-:W-:Y:S05]  /*0630*/  EXIT ;  /* 0x000000000000794d */ /* 0x000fea0003800000 */
.L_x_0:
[----:B------:R-:W-:-:S00]  /*0640*/  BRA `(.L_x_0) ;  /* 0xfffffffc00fc7947 */ /* 0x000fc0000383ffff */
[----:B------:R-:W-:-:S00]  /*0650*/  NOP ;  /* 0x0000000000007918 */ /* 0x000fc00000000000 */
        /* <DEDUP_REMOVED lines=10> */
.L_x_1:


//--------------------- .nv.global.init           --------------------------
	.section	.nv.global.init,"aw",@progbits
.nv.global.init:
	.type		_$_str,@object
	.size		_$_str,(_$_str_$_2 - _$_str)
_$_str:
        /*0000*/ 	.byte	0x5f, 0x5f, 0x43, 0x55, 0x44, 0x41, 0x5f, 0x46, 0x54, 0x5a, 0x00
	.type		_$_str_$_2,@object
	.size		_$_str_$_2,(.L_1 - _$_str_$_2)
_$_str_$_2:
        /*000b*/ 	.byte	0x5f, 0x5f, 0x43, 0x55, 0x44, 0x41, 0x5f, 0x50, 0x52, 0x45, 0x43, 0x5f, 0x53, 0x51, 0x52, 0x54
        /*001b*/ 	.byte	0x00
.L_1:


//--------------------- .nv.constant0.triton_poi_fused__native_batch_norm_legit_no_training_convolution_leaky_relu_15 --------------------------
	.section	.nv.constant0.triton_poi_fused__native_batch_norm_legit_no_training_convolution_leaky_relu_15,"a",@progbits
	.sectionflags	@""
	.align	4
.nv.constant0.triton_poi_fused__native_batch_norm_legit_no_training_convolution_leaky_relu_15:
	.zero		588
